//
// Generated by NVIDIA NVVM Compiler
//
// Compiler Build ID: CL-36424714
// Cuda compilation tools, release 13.0, V13.0.88
// Based on NVVM 20.0.0
//

.version 9.0
.target sm_100
.address_size 64

	// .globl	_Z12mattransposePKiPii

.visible .entry _Z12mattransposePKiPii(
	.param .u64 .ptr .align 1 _Z12mattransposePKiPii_param_0,
	.param .u64 .ptr .align 1 _Z12mattransposePKiPii_param_1,
	.param .u32 _Z12mattransposePKiPii_param_2
)
{
	.reg .b32 	%r<22>;
	.reg .b64 	%rd<15>;

	ld.param.u64 	%rd1, [_Z12mattransposePKiPii_param_0];
	ld.param.u64 	%rd2, [_Z12mattransposePKiPii_param_1];
	mov.u32 	%r1, %ctaid.x;
	shl.b32 	%r2, %r1, 5;
	mov.u32 	%r3, %tid.x;
	add.s32 	%r4, %r2, %r3;
	mov.u32 	%r5, %ctaid.y;
	shl.b32 	%r6, %r5, 5;
	mov.u32 	%r7, %tid.y;
	add.s32 	%r8, %r6, %r7;
	mov.u32 	%r9, %nctaid.x;
	shl.b32 	%r10, %r9, 5;
	cvta.to.global.u64 	%rd3, %rd1;
	cvta.to.global.u64 	%rd4, %rd2;
	mad.lo.s32 	%r11, %r8, %r10, %r4;
	mul.wide.s32 	%rd5, %r11, 4;
	add.s64 	%rd6, %rd3, %rd5;
	ld.global.u32 	%r12, [%rd6];
	mad.lo.s32 	%r13, %r4, %r10, %r8;
	mul.wide.s32 	%rd7, %r13, 4;
	add.s64 	%rd8, %rd4, %rd7;
	st.global.u32 	[%rd8], %r12;
	shl.b32 	%r14, %r9, 8;
	add.s32 	%r15, %r11, %r14;
	mul.wide.s32 	%rd9, %r15, 4;
	add.s64 	%rd10, %rd3, %rd9;
	ld.global.u32 	%r16, [%rd10];
	st.global.u32 	[%rd8+32], %r16;
	shl.b32 	%r17, %r9, 9;
	add.s32 	%r18, %r11, %r17;
	mul.wide.s32 	%rd11, %r18, 4;
	add.s64 	%rd12, %rd3, %rd11;
	ld.global.u32 	%r19, [%rd12];
	st.global.u32 	[%rd8+64], %r19;
	add.s32 	%r20, %r18, %r14;
	mul.wide.s32 	%rd13, %r20, 4;
	add.s64 	%rd14, %rd3, %rd13;
	ld.global.u32 	%r21, [%rd14];
	st.global.u32 	[%rd8+96], %r21;
	ret;

}


// ===== COMPILED SASS (sm_100) =====

	.target	sm_100

	.elftype	@"ET_EXEC"


//--------------------- .note.nv.tkinfo           --------------------------
	.section	.note.nv.tkinfo,"",@"SHT_NOTE"
	.sectionflags	@"SHF_NOTE_NV_TKINFO"
	.tkinfo
        /*0018*/ 	.word	0x00000002
        /*0030*/ 	.string	""
        /*0030*/ 	.string	"ptxas"
        /*0030*/ 	.string	"Cuda compilation tools, release 13.0, V13.0.88"
        /*0030*/ 	.string	"Build cuda_13.0.r13.0/compiler.36424714_0"
        /*0030*/ 	.string	"-arch sm_100 -m 64 "



//--------------------- .note.nv.cuinfo           --------------------------
	.section	.note.nv.cuinfo,"",@"SHT_NOTE"
	.sectionflags	@"SHF_NOTE_NV_CUINFO"
        /*0018*/ 	.short	0x0002
        /*001a*/ 	.short	0x0064
        /*001c*/ 	.short	0x0082
	.zero		2


//--------------------- .nv.info                  --------------------------
	.section	.nv.info,"",@"SHT_CUDA_INFO"
	.align	4


	//----- nvinfo : EIATTR_REGCOUNT
	.align		4
        /*0000*/ 	.byte	0x04, 0x2f
        /*0002*/ 	.short	(.L_1 - .L_0)
	.align		4
.L_0:
        /*0004*/ 	.word	index@(_Z12mattransposePKiPii)
        /*0008*/ 	.word	0x00000010


	//----- nvinfo : EIATTR_FRAME_SIZE
	.align		4
.L_1:
        /*000c*/ 	.byte	0x04, 0x11
        /*000e*/ 	.short	(.L_3 - .L_2)
	.align		4
.L_2:
        /*0010*/ 	.word	index@(_Z12mattransposePKiPii)
        /*0014*/ 	.word	0x00000000


	//----- nvinfo : EIATTR_MIN_STACK_SIZE
	.align		4
.L_3:
        /*0018*/ 	.byte	0x04, 0x12
        /*001a*/ 	.short	(.L_5 - .L_4)
	.align		4
.L_4:
        /*001c*/ 	.word	index@(_Z12mattransposePKiPii)
        /*0020*/ 	.word	0x00000000
.L_5:


//--------------------- .nv.compat                --------------------------
	.section	.nv.compat,"",@"SHT_CUDA_COMPAT_INFO"
	.align	4
        /*0000*/ 	.byte	0x02, 0x09, 0x00, 0x00, 0x02, 0x02, 0x01, 0x00, 0x02, 0x05, 0x05, 0x00, 0x03, 0x07, 0x01, 0x01
        /*0010*/ 	.byte	0x02, 0x03, 0x00, 0x00, 0x02, 0x06, 0x01, 0x00, 0x04, 0x0b, 0x08, 0x00, 0x09, 0x00, 0x00, 0x00
        /*0020*/ 	.byte	0x00, 0x00, 0x00, 0x00


//--------------------- .nv.info._Z12mattransposePKiPii --------------------------
	.section	.nv.info._Z12mattransposePKiPii,"",@"SHT_CUDA_INFO"
	.sectionflags	@""
	.align	4


	//----- nvinfo : EIATTR_CUDA_API_VERSION
	.align		4
        /*0000*/ 	.byte	0x04, 0x37
        /*0002*/ 	.short	(.L_7 - .L_6)
.L_6:
        /*0004*/ 	.word	0x00000082


	//----- nvinfo : EIATTR_KPARAM_INFO
	.align		4
.L_7:
        /*0008*/ 	.byte	0x04, 0x17
        /*000a*/ 	.short	(.L_9 - .L_8)
.L_8:
        /*000c*/ 	.word	0x00000000
        /*0010*/ 	.short	0x0002
        /*0012*/ 	.short	0x0010
        /*0014*/ 	.byte	0x00, 0xf0, 0x11, 0x00


	//----- nvinfo : EIATTR_KPARAM_INFO
	.align		4
.L_9:
        /*0018*/ 	.byte	0x04, 0x17
        /*001a*/ 	.short	(.L_11 - .L_10)
.L_10:
        /*001c*/ 	.word	0x00000000
        /*0020*/ 	.short	0x0001
        /*0022*/ 	.short	0x0008
        /*0024*/ 	.byte	0x00, 0xf5, 0x21, 0x00


	//----- nvinfo : EIATTR_KPARAM_INFO
	.align		4
.L_11:
        /*0028*/ 	.byte	0x04, 0x17
        /*002a*/ 	.short	(.L_13 - .L_12)
.L_12:
        /*002c*/ 	.word	0x00000000
        /*0030*/ 	.short	0x0000
        /*0032*/ 	.short	0x0000
        /*0034*/ 	.byte	0x00, 0xf5, 0x21, 0x00


	//----- nvinfo : EIATTR_SPARSE_MMA_MASK
	.align		4
.L_13:
        /*0038*/ 	.byte	0x03, 0x50
        /*003a*/ 	.short	0x0000


	//----- nvinfo : EIATTR_MAXREG_COUNT
	.align		4
        /*003c*/ 	.byte	0x03, 0x1b
        /*003e*/ 	.short	0x00ff


	//----- nvinfo : EIATTR_MERCURY_ISA_VERSION
	.align		4
        /*0040*/ 	.byte	0x03, 0x5f
        /*0042*/ 	.short	0x0101


	//----- nvinfo : EIATTR_VRC_CTA_INIT_COUNT
	.align		4
        /*0044*/ 	.byte	0x02, 0x4a
	.zero		1
	.zero		1


	//----- nvinfo : EIATTR_EXIT_INSTR_OFFSETS
	.align		4
        /*0048*/ 	.byte	0x04, 0x1c
        /*004a*/ 	.short	(.L_15 - .L_14)


	//   ....[0]....
.L_14:
        /*004c*/ 	.word	0x000001e0


	//----- nvinfo : EIATTR_CBANK_PARAM_SIZE
	.align		4
.L_15:
        /*0050*/ 	.byte	0x03, 0x19
        /*0052*/ 	.short	0x0014


	//----- nvinfo : EIATTR_PARAM_CBANK
	.align		4
        /*0054*/ 	.byte	0x04, 0x0a
        /*0056*/ 	.short	(.L_17 - .L_16)
	.align		4
.L_16:
        /*0058*/ 	.word	index@(.nv.constant0._Z12mattransposePKiPii)
        /*005c*/ 	.short	0x0380
        /*005e*/ 	.short	0x0014


	//----- nvinfo : EIATTR_SW_WAR
	.align		4
.L_17:
        /*0060*/ 	.byte	0x04, 0x36
        /*0062*/ 	.short	(.L_19 - .L_18)
.L_18:
        /*0064*/ 	.word	0x00000008
.L_19:


//--------------------- .nv.callgraph             --------------------------
	.section	.nv.callgraph,"",@"SHT_CUDA_CALLGRAPH"
	.align	4
	.sectionentsize	8
	.align		4
        /*0000*/ 	.word	0x00000000
	.align		4
        /*0004*/ 	.word	0xffffffff
	.align		4
        /*0008*/ 	.word	0x00000000
	.align		4
        /*000c*/ 	.word	0xfffffffe
	.align		4
        /*0010*/ 	.word	0x00000000
	.align		4
        /*0014*/ 	.word	0xfffffffd
	.align		4
        /*0018*/ 	.word	0x00000000
	.align		4
        /*001c*/ 	.word	0xfffffffc


//--------------------- .text._Z12mattransposePKiPii --------------------------
	.section	.text._Z12mattransposePKiPii,"ax",@progbits
	.align	128
        .global         _Z12mattransposePKiPii
        .type           _Z12mattransposePKiPii,@function
        .size           _Z12mattransposePKiPii,(.L_x_1 - _Z12mattransposePKiPii)
        .other          _Z12mattransposePKiPii,@"STO_CUDA_ENTRY STV_DEFAULT"
_Z12mattransposePKiPii:
.text._Z12mattransposePKiPii:
[----:B------:R-:W-:Y:S01]  /*0000*/  LDC R1, c[0x0][0x37c] ;  /* 0x0000df00ff017b82 */ /* 0x000fe20000000800 */
[----:B------:R-:W0:Y:S07]  /*0010*/  S2R R0, SR_CTAID.X ;  /* 0x0000000000007919 */ /* 0x000e2e0000002500 */
[----:B------:R-:W1:Y:S01]  /*0020*/  LDC R12, c[0x0][0x370] ;  /* 0x0000dc00ff0c7b82 */ /* 0x000e620000000800 */
[----:B------:R-:W2:Y:S01]  /*0030*/  LDCU.64 UR4, c[0x0][0x358] ;  /* 0x00006b00ff0477ac */ /* 0x000ea20008000a00 */
[----:B------:R-:W0:Y:S01]  /*0040*/  S2R R5, SR_TID.X ;  /* 0x0000000000057919 */ /* 0x000e220000002100 */
[----:B------:R-:W3:Y:S05]  /*0050*/  S2R R9, SR_CTAID.Y ;  /* 0x0000000000097919 */ /* 0x000eea0000002600 */
[----:B------:R-:W4:Y:S01]  /*0060*/  LDC.64 R2, c[0x0][0x380] ;  /* 0x0000e000ff027b82 */ /* 0x000f220000000a00 */
[----:B------:R-:W3:Y:S07]  /*0070*/  S2R R4, SR_TID.Y ;  /* 0x0000000000047919 */ /* 0x000eee0000002200 */
[----:B------:R-:W5:Y:S01]  /*0080*/  LDC.64 R6, c[0x0][0x388] ;  /* 0x0000e200ff067b82 */ /* 0x000f620000000a00 */
[----:B-1----:R-:W-:-:S02]  /*0090*/  SHF.L.U32 R8, R12, 0x5, RZ ;  /* 0x000000050c087819 */ /* 0x002fc400000006ff */
[----:B0-----:R-:W-:Y:S02]  /*00a0*/  LEA R0, R0, R5, 0x5 ;  /* 0x0000000500007211 */ /* 0x001fe400078e28ff */
[----:B---3--:R-:W-:-:S05]  /*00b0*/  LEA R9, R9, R4, 0x5 ;  /* 0x0000000409097211 */ /* 0x008fca00078e28ff */
[----:B------:R-:W-:-:S04]  /*00c0*/  IMAD R11, R9, R8, R0 ;  /* 0x00000008090b7224 */ /* 0x000fc800078e0200 */
[----:B----4-:R-:W-:-:S06]  /*00d0*/  IMAD.WIDE R4, R11, 0x4, R2 ;  /* 0x000000040b047825 */ /* 0x010fcc00078e0202 */
[----:B--2---:R-:W2:Y:S01]  /*00e0*/  LDG.E R5, desc[UR4][R4.64] ;  /* 0x0000000404057981 */ /* 0x004ea2000c1e1900 */
[----:B------:R-:W-:Y:S01]  /*00f0*/  IMAD R9, R0, R8, R9 ;  /* 0x0000000800097224 */ /* 0x000fe200078e0209 */
[----:B------:R-:W-:-:S03]  /*0100*/  LEA R13, R12, R11, 0x8 ;  /* 0x0000000b0c0d7211 */ /* 0x000fc600078e40ff */
[----:B-----5:R-:W-:-:S04]  /*0110*/  IMAD.WIDE R6, R9, 0x4, R6 ;  /* 0x0000000409067825 */ /* 0x020fc800078e0206 */
[----:B------:R-:W-:Y:S01]  /*0120*/  IMAD.WIDE R8, R13, 0x4, R2 ;  /* 0x000000040d087825 */ /* 0x000fe200078e0202 */
[----:B--2---:R-:W-:Y:S05]  /*0130*/  STG.E desc[UR4][R6.64], R5 ;  /* 0x0000000506007986 */ /* 0x004fea000c101904 */
[----:B------:R-:W2:Y:S01]  /*0140*/  LDG.E R9, desc[UR4][R8.64] ;  /* 0x0000000408097981 */ /* 0x000ea2000c1e1900 */
[----:B------:R-:W-:-:S05]  /*0150*/  LEA R13, R12, R11, 0x9 ;  /* 0x0000000b0c0d7211 */ /* 0x000fca00078e48ff */
[--C-:B------:R-:W-:Y:S01]  /*0160*/  IMAD.WIDE R10, R13, 0x4, R2.reuse ;  /* 0x000000040d0a7825 */ /* 0x100fe200078e0202 */
[----:B------:R-:W-:Y:S01]  /*0170*/  LEA R13, R12, R13, 0x8 ;  /* 0x0000000d0c0d7211 */ /* 0x000fe200078e40ff */
[----:B--2---:R-:W-:Y:S04]  /*0180*/  STG.E desc[UR4][R6.64+0x20], R9 ;  /* 0x0000200906007986 */ /* 0x004fe8000c101904 */
[----:B------:R-:W2:Y:S01]  /*0190*/  LDG.E R11, desc[UR4][R10.64] ;  /* 0x000000040a0b7981 */ /* 0x000ea2000c1e1900 */
[----:B------:R-:W-:-:S03]  /*01a0*/  IMAD.WIDE R2, R13, 0x4, R2 ;  /* 0x000000040d027825 */ /* 0x000fc600078e0202 */
[----:B--2---:R-:W-:Y:S04]  /*01b0*/  STG.E desc[UR4][R6.64+0x40], R11 ;  /* 0x0000400b06007986 */ /* 0x004fe8000c101904 */
[----:B------:R-:W2:Y:S04]  /*01c0*/  LDG.E R3, desc[UR4][R2.64] ;  /* 0x0000000402037981 */ /* 0x000ea8000c1e1900 */
[----:B--2---:R-:W-:Y:S01]  /*01d0*/  STG.E desc[UR4][R6.64+0x60], R3 ;  /* 0x0000600306007986 */ /* 0x004fe2000c101904 */
[----:B------:R-:W-:Y:S05]  /*01e0*/  EXIT ;  /* 0x000000000000794d */ /* 0x000fea0003800000 */
.L_x_0:
[----:B------:R-:W-:-:S00]  /*01f0*/  BRA `(.L_x_0) ;  /* 0xfffffffc00fc7947 */ /* 0x000fc0000383ffff */
[----:B------:R-:W-:-:S00]  /*0200*/  NOP ;  /* 0x0000000000007918 */ /* 0x000fc00000000000 */
[----:B------:R-:W-:-:S00]  /*0210*/  NOP ;  /* 0x0000000000007918 */ /* 0x000fc00000000000 */
[----:B------:R-:W-:-:S00]  /*0220*/  NOP ;  /* 0x0000000000007918 */ /* 0x000fc00000000000 */
[----:B------:R-:W-:-:S00]  /*0230*/  NOP ;  /* 0x0000000000007918 */ /* 0x000fc00000000000 */
[----:B------:R-:W-:-:S00]  /*0240*/  NOP ;  /* 0x0000000000007918 */ /* 0x000fc00000000000 */
[----:B------:R-:W-:-:S00]  /*0250*/  NOP ;  /* 0x0000000000007918 */ /* 0x000fc00000000000 */
[----:B------:R-:W-:-:S00]  /*0260*/  NOP ;  /* 0x0000000000007918 */ /* 0x000fc00000000000 */
[----:B------:R-:W-:-:S00]  /*0270*/  NOP ;  /* 0x0000000000007918 */ /* 0x000fc00000000000 */
.L_x_1:


//--------------------- .nv.shared.reserved.0     --------------------------
	.section	.nv.shared.reserved.0,"aw",@nobits
	.weak		__nv_reservedSMEM_offset_0_alias
	.size		__nv_reservedSMEM_offset_0_alias, 0, 64
	.other		__nv_reservedSMEM_offset_0_alias,@"STO_CUDA_RESERVED_SHARED STV_DEFAULT"
__nv_reservedSMEM_offset_0_alias:
	.zero		0
	.zero		64


//--------------------- .nv.constant0._Z12mattransposePKiPii --------------------------
	.section	.nv.constant0._Z12mattransposePKiPii,"a",@progbits
	.sectionflags	@""
	.align	4
.nv.constant0._Z12mattransposePKiPii:
	.zero		916


//--------------------- SYMBOLS --------------------------

	.type		.nv.reservedSmem.offset0,@object
	.size		.nv.reservedSmem.offset0,0x4
